	.headerflags	@"EF_CUDA_TEXMODE_UNIFIED EF_CUDA_64BIT_ADDRESS EF_CUDA_ACCELERATORS EF_CUDA_SM90 EF_CUDA_VIRTUAL_SM(EF_CUDA_SM90)"
	.elftype	@"ET_EXEC"


//--------------------- .nv.info                  --------------------------
	.section	.nv.info,"",@"SHT_CUDA_INFO"
	.align	4


	//----- nvinfo : EIATTR_REGCOUNT
	.align		4
        /*0000*/ 	.byte	0x04, 0x2f
        /*0002*/ 	.short	(.L_2 - .L_1)
	.align		4
.L_1:
        /*0004*/ 	.word	index@(triton_poi_fused_native_group_norm_relu_29)
        /*0008*/ 	.word	0x00000012


	//----- nvinfo : EIATTR_MIN_STACK_SIZE
	.align		4
.L_2:
        /*000c*/ 	.byte	0x04, 0x12
        /*000e*/ 	.short	(.L_4 - .L_3)
	.align		4
.L_3:
        /*0010*/ 	.word	index@(triton_poi_fused_native_group_norm_relu_29)
        /*0014*/ 	.word	0x00000000


	//----- nvinfo : EIATTR_FRAME_SIZE
	.align		4
.L_4:
        /*0018*/ 	.byte	0x04, 0x11
        /*001a*/ 	.short	(.L_6 - .L_5)
	.align		4
.L_5:
        /*001c*/ 	.word	index@(triton_poi_fused_native_group_norm_relu_29)
        /*0020*/ 	.word	0x00000000


	//----- nvinfo : EIATTR_MIN_STACK_SIZE
	.align		4
.L_6:
        /*0024*/ 	.byte	0x04, 0x12
        /*0026*/ 	.short	(.L_8 - .L_7)
	.align		4
.L_7:
        /*0028*/ 	.word	index@(triton_poi_fused_native_group_norm_relu_29)
        /*002c*/ 	.word	0x00000000
.L_8:


//--------------------- .nv.info.triton_poi_fused_native_group_norm_relu_29 --------------------------
	.section	.nv.info.triton_poi_fused_native_group_norm_relu_29,"",@"SHT_CUDA_INFO"
	.sectionflags	@""
	.align	4


	//----- nvinfo : EIATTR_CUDA_API_VERSION
	.align		4
        /*0000*/ 	.byte	0x04, 0x37
        /*0002*/ 	.short	(.L_10 - .L_9)
.L_9:
        /*0004*/ 	.word	0x0000007c


	//----- nvinfo : EIATTR_KPARAM_INFO
	.align		4
.L_10:
        /*0008*/ 	.byte	0x04, 0x17
        /*000a*/ 	.short	(.L_12 - .L_11)
.L_11:
        /*000c*/ 	.word	0x00000000
        /*0010*/ 	.short	0x0006
        /*0012*/ 	.short	0x0030
        /*0014*/ 	.byte	0x00, 0xf0, 0x11, 0x00


	//----- nvinfo : EIATTR_KPARAM_INFO
	.align		4
.L_12:
        /*0018*/ 	.byte	0x04, 0x17
        /*001a*/ 	.short	(.L_14 - .L_13)
.L_13:
        /*001c*/ 	.word	0x00000000
        /*0020*/ 	.short	0x0005
        /*0022*/ 	.short	0x0028
        /*0024*/ 	.byte	0x00, 0xf4, 0x21, 0x00


	//----- nvinfo : EIATTR_KPARAM_INFO
	.align		4
.L_14:
        /*0028*/ 	.byte	0x04, 0x17
        /*002a*/ 	.short	(.L_16 - .L_15)
.L_15:
        /*002c*/ 	.word	0x00000000
        /*0030*/ 	.short	0x0004
        /*0032*/ 	.short	0x0020
        /*0034*/ 	.byte	0x00, 0xf4, 0x21, 0x00


	//----- nvinfo : EIATTR_KPARAM_INFO
	.align		4
.L_16:
        /*0038*/ 	.byte	0x04, 0x17
        /*003a*/ 	.short	(.L_18 - .L_17)
.L_17:
        /*003c*/ 	.word	0x00000000
        /*0040*/ 	.short	0x0003
        /*0042*/ 	.short	0x0018
        /*0044*/ 	.byte	0x00, 0xf4, 0x21, 0x00


	//----- nvinfo : EIATTR_KPARAM_INFO
	.align		4
.L_18:
        /*0048*/ 	.byte	0x04, 0x17
        /*004a*/ 	.short	(.L_20 - .L_19)
.L_19:
        /*004c*/ 	.word	0x00000000
        /*0050*/ 	.short	0x0002
        /*0052*/ 	.short	0x0010
        /*0054*/ 	.byte	0x00, 0xf4, 0x21, 0x00


	//----- nvinfo : EIATTR_KPARAM_INFO
	.align		4
.L_20:
        /*0058*/ 	.byte	0x04, 0x17
        /*005a*/ 	.short	(.L_22 - .L_21)
.L_21:
        /*005c*/ 	.word	0x00000000
        /*0060*/ 	.short	0x0001
        /*0062*/ 	.short	0x0008
        /*0064*/ 	.byte	0x00, 0xf4, 0x21, 0x00


	//----- nvinfo : EIATTR_KPARAM_INFO
	.align		4
.L_22:
        /*0068*/ 	.byte	0x04, 0x17
        /*006a*/ 	.short	(.L_24 - .L_23)
.L_23:
        /*006c*/ 	.word	0x00000000
        /*0070*/ 	.short	0x0000
        /*0072*/ 	.short	0x0000
        /*0074*/ 	.byte	0x00, 0xf4, 0x21, 0x00


	//----- nvinfo : EIATTR_SPARSE_MMA_MASK
	.align		4
.L_24:
        /*0078*/ 	.byte	0x03, 0x50
        /*007a*/ 	.short	0x0000


	//----- nvinfo : EIATTR_MAXREG_COUNT
	.align		4
        /*007c*/ 	.byte	0x03, 0x1b
        /*007e*/ 	.short	0x00ff


	//----- nvinfo : EIATTR_EXIT_INSTR_OFFSETS
	.align		4
        /*0080*/ 	.byte	0x04, 0x1c
        /*0082*/ 	.short	(.L_26 - .L_25)


	//   ....[0]....
.L_25:
        /*0084*/ 	.word	0x000002a0


	//----- nvinfo : EIATTR_REQNTID
	.align		4
.L_26:
        /*0088*/ 	.byte	0x04, 0x10
        /*008a*/ 	.short	(.L_28 - .L_27)
.L_27:
        /*008c*/ 	.word	0x00000080
        /*0090*/ 	.word	0x00000001
        /*0094*/ 	.word	0x00000001


	//----- nvinfo : EIATTR_CBANK_PARAM_SIZE
	.align		4
.L_28:
        /*0098*/ 	.byte	0x03, 0x19
        /*009a*/ 	.short	0x0034


	//----- nvinfo : EIATTR_PARAM_CBANK
	.align		4
        /*009c*/ 	.byte	0x04, 0x0a
        /*009e*/ 	.short	(.L_30 - .L_29)
	.align		4
.L_29:
        /*00a0*/ 	.word	index@(.nv.constant0.triton_poi_fused_native_group_norm_relu_29)
        /*00a4*/ 	.short	0x0210
        /*00a6*/ 	.short	0x0034


	//----- nvinfo : EIATTR_SW_WAR
	.align		4
.L_30:
        /*00a8*/ 	.byte	0x04, 0x36
        /*00aa*/ 	.short	(.L_32 - .L_31)
.L_31:
        /*00ac*/ 	.word	0x00000008
.L_32:


//--------------------- .nv.callgraph             --------------------------
	.section	.nv.callgraph,"",@"SHT_CUDA_CALLGRAPH"
	.align	4
	.sectionentsize	8
	.align		4
        /*0000*/ 	.word	0x00000000
	.align		4
        /*0004*/ 	.word	0xffffffff
	.align		4
        /*0008*/ 	.word	0x00000000
	.align		4
        /*000c*/ 	.word	0xfffffffe
	.align		4
        /*0010*/ 	.word	0x00000000
	.align		4
        /*0014*/ 	.word	0xfffffffd
	.align		4
        /*0018*/ 	.word	0x00000000
	.align		4
        /*001c*/ 	.word	0xfffffffc


//--------------------- .nv.constant4             --------------------------
	.section	.nv.constant4,"a",@progbits
	.align	8
	.align		8
.nv.constant4:
        /*0000*/ 	.dword	_$_str


//--------------------- .text.triton_poi_fused_native_group_norm_relu_29 --------------------------
	.section	.text.triton_poi_fused_native_group_norm_relu_29,"ax",@progbits
	.align	128
        .global         triton_poi_fused_native_group_norm_relu_29
        .type           triton_poi_fused_native_group_norm_relu_29,@function
        .size           triton_poi_fused_native_group_norm_relu_29,(.L_x_1 - triton_poi_fused_native_group_norm_relu_29)
        .other          triton_poi_fused_native_group_norm_relu_29,@"STO_CUDA_ENTRY STV_DEFAULT"
triton_poi_fused_native_group_norm_relu_29:
.text.triton_poi_fused_native_group_norm_relu_29:
[----:B------:R-:W-:Y:S01]  /*0000*/  LDC R1, c[0x0][0x28] ;  /* 0x00000a00ff017b82 */ /* 0x000fe20000000800 */
[----:B------:R-:W1:Y:S07]  /*0010*/  S2R R0, SR_TID.X ;  /* 0x0000000000007919 */ /* 0x000e6e0000002100 */
[----:B------:R-:W2:Y:S01]  /*0020*/  LDC.64 R10, c[0x0][0x220] ;  /* 0x00008800ff0a7b82 */ /* 0x000ea20000000a00 */
[----:B------:R-:W-:Y:S01]  /*0030*/  ULDC.64 UR4, c[0x0][0x208] ;  /* 0x0000820000047ab9 */ /* 0x000fe20000000a00 */
[----:B------:R-:W3:Y:S06]  /*0040*/  S2R R3, SR_CTAID.X ;  /* 0x0000000000037919 */ /* 0x000eec0000002500 */
[----:B------:R-:W4:Y:S08]  /*0050*/  LDC.64 R8, c[0x0][0x210] ;  /* 0x00008400ff087b82 */ /* 0x000f300000000a00 */
[----:B------:R-:W5:Y:S08]  /*0060*/  LDC.64 R6, c[0x0][0x218] ;  /* 0x00008600ff067b82 */ /* 0x000f700000000a00 */
[----:B------:R-:W5:Y:S01]  /*0070*/  LDC.64 R4, c[0x0][0x230] ;  /* 0x00008c00ff047b82 */ /* 0x000f620000000a00 */
[----:B-1----:R-:W-:-:S02]  /*0080*/  LOP3.LUT R0, R0, 0x7f, RZ, 0xc0, !PT ;  /* 0x0000007f00007812 */ /* 0x002fc400078ec0ff */
[----:B---3--:R-:W-:-:S03]  /*0090*/  SHF.R.S32.HI R13, RZ, 0x18, R3 ;  /* 0x00000018ff0d7819 */ /* 0x008fc60000011403 */
[----:B------:R-:W-:Y:S01]  /*00a0*/  IMAD R0, R3, 0x80, R0 ;  /* 0x0000008003007824 */ /* 0x000fe200078e0200 */
[----:B------:R-:W-:-:S04]  /*00b0*/  SGXT R13, R13, 0x1 ;  /* 0x000000010d0d781a */ /* 0x000fc80000000200 */
[CC--:B------:R-:W-:Y:S02]  /*00c0*/  LEA.HI R2, R13.reuse, R0.reuse, RZ, 0x5 ;  /* 0x000000000d027211 */ /* 0x0c0fe400078f28ff */
[----:B------:R-:W-:Y:S02]  /*00d0*/  LEA.HI R13, R13, R0, RZ, 0x4 ;  /* 0x000000000d0d7211 */ /* 0x000fe400078f20ff */
[----:B------:R-:W-:Y:S02]  /*00e0*/  SHF.R.S32.HI R15, RZ, 0x5, R2 ;  /* 0x00000005ff0f7819 */ /* 0x000fe40000011402 */
[----:B------:R-:W1:Y:S03]  /*00f0*/  LDC.64 R2, c[0x0][0x228] ;  /* 0x00008a00ff027b82 */ /* 0x000e660000000a00 */
[----:B--2---:R-:W-:Y:S01]  /*0100*/  IMAD.WIDE R10, R15, 0x4, R10 ;  /* 0x000000040f0a7825 */ /* 0x004fe200078e020a */
[----:B------:R-:W-:-:S02]  /*0110*/  SHF.R.S32.HI R12, RZ, 0x4, R13 ;  /* 0x00000004ff0c7819 */ /* 0x000fc4000001140d */
[----:B------:R-:W-:-:S03]  /*0120*/  SHF.R.S32.HI R13, RZ, 0x1f, R13 ;  /* 0x0000001fff0d7819 */ /* 0x000fc6000001140d */
[----:B------:R2:W3:Y:S01]  /*0130*/  LDG.E.EL R10, desc[UR4][R10.64] ;  /* 0x000000040a0a7981 */ /* 0x0004e2000c2e1900 */
[----:B------:R-:W-:Y:S01]  /*0140*/  LEA.HI R13, R13, R12, RZ, 0x6 ;  /* 0x0000000c0d0d7211 */ /* 0x000fe200078f30ff */
[----:B----4-:R-:W-:-:S03]  /*0150*/  IMAD.WIDE R8, R0, 0x4, R8 ;  /* 0x0000000400087825 */ /* 0x010fc600078e0208 */
[----:B------:R-:W-:Y:S01]  /*0160*/  LOP3.LUT R13, R13, 0xffffffc0, RZ, 0xc0, !PT ;  /* 0xffffffc00d0d7812 */ /* 0x000fe200078ec0ff */
[----:B-----5:R-:W-:Y:S02]  /*0170*/  IMAD.WIDE R6, R15, 0x4, R6 ;  /* 0x000000040f067825 */ /* 0x020fe400078e0206 */
[----:B------:R-:W4:Y:S01]  /*0180*/  LDG.E R8, desc[UR4][R8.64] ;  /* 0x0000000408087981 */ /* 0x000f22000c1e1900 */
[----:B------:R-:W-:-:S03]  /*0190*/  IADD3 R13, R12, -R13, RZ ;  /* 0x8000000d0c0d7210 */ /* 0x000fc60007ffe0ff */
[----:B------:R-:W4:Y:S02]  /*01a0*/  LDG.E.EL R7, desc[UR4][R6.64] ;  /* 0x0000000406077981 */ /* 0x000f24000c2e1900 */
[----:B0-----:R-:W-:-:S04]  /*01b0*/  IMAD.WIDE R4, R13, 0x4, R4 ;  /* 0x000000040d047825 */ /* 0x001fc800078e0204 */
[----:B-1----:R-:W-:Y:S02]  /*01c0*/  IMAD.WIDE R2, R13, 0x4, R2 ;  /* 0x000000040d027825 */ /* 0x002fe400078e0202 */
[----:B------:R-:W5:Y:S04]  /*01d0*/  LDG.E.EL R5, desc[UR4][R4.64] ;  /* 0x0000000404057981 */ /* 0x000f68000c2e1900 */
[----:B------:R-:W5:Y:S01]  /*01e0*/  LDG.E.EL R2, desc[UR4][R2.64] ;  /* 0x0000000402027981 */ /* 0x000f62000c2e1900 */
[----:B--2---:R-:W-:-:S04]  /*01f0*/  IMAD.MOV.U32 R11, RZ, RZ, 0x3d000000 ;  /* 0x3d000000ff0b7424 */ /* 0x004fc800078e00ff */
[----:B---3--:R-:W-:Y:S02]  /*0200*/  FFMA R12, R10, R11, 9.9999997473787516356e-06 ;  /* 0x3727c5ac0a0c7423 */ /* 0x008fe4000000000b */
[----:B------:R-:W0:Y:S04]  /*0210*/  LDC.64 R10, c[0x0][0x238] ;  /* 0x00008e00ff0a7b82 */ /* 0x000e280000000a00 */
[----:B------:R-:W1:Y:S01]  /*0220*/  MUFU.RSQ R12, R12 ;  /* 0x0000000c000c7308 */ /* 0x000e620000001400 */
[----:B----4-:R-:W-:-:S04]  /*0230*/  FADD R13, R8, -R7 ;  /* 0x80000007080d7221 */ /* 0x010fc80000000000 */
[----:B-1----:R-:W-:-:S04]  /*0240*/  FMUL R13, R12, R13 ;  /* 0x0000000d0c0d7220 */ /* 0x002fc80000400000 */
[----:B-----5:R-:W-:Y:S01]  /*0250*/  FFMA R13, R2, R13, R5 ;  /* 0x0000000d020d7223 */ /* 0x020fe20000000005 */
[----:B0-----:R-:W-:-:S04]  /*0260*/  IMAD.WIDE R6, R0, 0x4, R10 ;  /* 0x0000000400067825 */ /* 0x001fc800078e020a */
[----:B------:R-:W-:-:S04]  /*0270*/  FSETP.GEU.AND P0, PT, R13, RZ, PT ;  /* 0x000000ff0d00720b */ /* 0x000fc80003f0e000 */
[----:B------:R-:W-:-:S05]  /*0280*/  FSEL R13, R13, RZ, P0 ;  /* 0x000000ff0d0d7208 */ /* 0x000fca0000000000 */
[----:B------:R-:W-:Y:S01]  /*0290*/  STG.E desc[UR4][R6.64], R13 ;  /* 0x0000000d06007986 */ /* 0x000fe2000c101904 */
[----:B------:R-:W-:Y:S05]  /*02a0*/  EXIT ;  /* 0x000000000000794d */ /* 0x000fea0003800000 */
.L_x_0:
[----:B------:R-:W-:-:S00]  /*02b0*/  BRA `(.L_x_0) ;  /* 0xfffffffc00fc7947 */ /* 0x000fc0000383ffff */
[----:B------:R-:W-:-:S00]  /*02c0*/  NOP ;  /* 0x0000000000007918 */ /* 0x000fc00000000000 */
        /* <DEDUP_REMOVED lines=11> */
.L_x_1:


//--------------------- .nv.global.init           --------------------------
	.section	.nv.global.init,"aw",@progbits
.nv.global.init:
	.type		_$_str,@object
	.size		_$_str,(.L_0 - _$_str)
_$_str:
        /*0000*/ 	.byte	0x5f, 0x5f, 0x43, 0x55, 0x44, 0x41, 0x5f, 0x46, 0x54, 0x5a, 0x00
.L_0:


//--------------------- .nv.constant0.triton_poi_fused_native_group_norm_relu_29 --------------------------
	.section	.nv.constant0.triton_poi_fused_native_group_norm_relu_29,"a",@progbits
	.sectionflags	@""
	.align	4
.nv.constant0.triton_poi_fused_native_group_norm_relu_29:
	.zero		580
